	.headerflags	@"EF_CUDA_TEXMODE_UNIFIED EF_CUDA_64BIT_ADDRESS EF_CUDA_ACCELERATORS EF_CUDA_SM90 EF_CUDA_VIRTUAL_SM(EF_CUDA_SM90)"
	.elftype	@"ET_EXEC"


//--------------------- .nv.info                  --------------------------
	.section	.nv.info,"",@"SHT_CUDA_INFO"
	.align	4


	//----- nvinfo : EIATTR_REGCOUNT
	.align		4
        /*0000*/ 	.byte	0x04, 0x2f
        /*0002*/ 	.short	(.L_3 - .L_2)
	.align		4
.L_2:
        /*0004*/ 	.word	index@(triton_poi_fused__native_batch_norm_legit_no_training_relu_6)
        /*0008*/ 	.word	0x00000012


	//----- nvinfo : EIATTR_MIN_STACK_SIZE
	.align		4
.L_3:
        /*000c*/ 	.byte	0x04, 0x12
        /*000e*/ 	.short	(.L_5 - .L_4)
	.align		4
.L_4:
        /*0010*/ 	.word	index@(triton_poi_fused__native_batch_norm_legit_no_training_relu_6)
        /*0014*/ 	.word	0x00000000


	//----- nvinfo : EIATTR_FRAME_SIZE
	.align		4
.L_5:
        /*0018*/ 	.byte	0x04, 0x11
        /*001a*/ 	.short	(.L_7 - .L_6)
	.align		4
.L_6:
        /*001c*/ 	.word	index@(triton_poi_fused__native_batch_norm_legit_no_training_relu_6)
        /*0020*/ 	.word	0x00000000


	//----- nvinfo : EIATTR_MIN_STACK_SIZE
	.align		4
.L_7:
        /*0024*/ 	.byte	0x04, 0x12
        /*0026*/ 	.short	(.L_9 - .L_8)
	.align		4
.L_8:
        /*0028*/ 	.word	index@(triton_poi_fused__native_batch_norm_legit_no_training_relu_6)
        /*002c*/ 	.word	0x00000000
.L_9:


//--------------------- .nv.info.triton_poi_fused__native_batch_norm_legit_no_training_relu_6 --------------------------
	.section	.nv.info.triton_poi_fused__native_batch_norm_legit_no_training_relu_6,"",@"SHT_CUDA_INFO"
	.sectionflags	@""
	.align	4


	//----- nvinfo : EIATTR_CUDA_API_VERSION
	.align		4
        /*0000*/ 	.byte	0x04, 0x37
        /*0002*/ 	.short	(.L_11 - .L_10)
.L_10:
        /*0004*/ 	.word	0x0000007c


	//----- nvinfo : EIATTR_KPARAM_INFO
	.align		4
.L_11:
        /*0008*/ 	.byte	0x04, 0x17
        /*000a*/ 	.short	(.L_13 - .L_12)
.L_12:
        /*000c*/ 	.word	0x00000000
        /*0010*/ 	.short	0x0006
        /*0012*/ 	.short	0x0030
        /*0014*/ 	.byte	0x00, 0xf0, 0x11, 0x00


	//----- nvinfo : EIATTR_KPARAM_INFO
	.align		4
.L_13:
        /*0018*/ 	.byte	0x04, 0x17
        /*001a*/ 	.short	(.L_15 - .L_14)
.L_14:
        /*001c*/ 	.word	0x00000000
        /*0020*/ 	.short	0x0005
        /*0022*/ 	.short	0x0028
        /*0024*/ 	.byte	0x00, 0xf4, 0x21, 0x00


	//----- nvinfo : EIATTR_KPARAM_INFO
	.align		4
.L_15:
        /*0028*/ 	.byte	0x04, 0x17
        /*002a*/ 	.short	(.L_17 - .L_16)
.L_16:
        /*002c*/ 	.word	0x00000000
        /*0030*/ 	.short	0x0004
        /*0032*/ 	.short	0x0020
        /*0034*/ 	.byte	0x00, 0xf4, 0x21, 0x00


	//----- nvinfo : EIATTR_KPARAM_INFO
	.align		4
.L_17:
        /*0038*/ 	.byte	0x04, 0x17
        /*003a*/ 	.short	(.L_19 - .L_18)
.L_18:
        /*003c*/ 	.word	0x00000000
        /*0040*/ 	.short	0x0003
        /*0042*/ 	.short	0x0018
        /*0044*/ 	.byte	0x00, 0xf4, 0x21, 0x00


	//----- nvinfo : EIATTR_KPARAM_INFO
	.align		4
.L_19:
        /*0048*/ 	.byte	0x04, 0x17
        /*004a*/ 	.short	(.L_21 - .L_20)
.L_20:
        /*004c*/ 	.word	0x00000000
        /*0050*/ 	.short	0x0002
        /*0052*/ 	.short	0x0010
        /*0054*/ 	.byte	0x00, 0xf4, 0x21, 0x00


	//----- nvinfo : EIATTR_KPARAM_INFO
	.align		4
.L_21:
        /*0058*/ 	.byte	0x04, 0x17
        /*005a*/ 	.short	(.L_23 - .L_22)
.L_22:
        /*005c*/ 	.word	0x00000000
        /*0060*/ 	.short	0x0001
        /*0062*/ 	.short	0x0008
        /*0064*/ 	.byte	0x00, 0xf4, 0x21, 0x00


	//----- nvinfo : EIATTR_KPARAM_INFO
	.align		4
.L_23:
        /*0068*/ 	.byte	0x04, 0x17
        /*006a*/ 	.short	(.L_25 - .L_24)
.L_24:
        /*006c*/ 	.word	0x00000000
        /*0070*/ 	.short	0x0000
        /*0072*/ 	.short	0x0000
        /*0074*/ 	.byte	0x00, 0xf4, 0x21, 0x00


	//----- nvinfo : EIATTR_SPARSE_MMA_MASK
	.align		4
.L_25:
        /*0078*/ 	.byte	0x03, 0x50
        /*007a*/ 	.short	0x0000


	//----- nvinfo : EIATTR_MAXREG_COUNT
	.align		4
        /*007c*/ 	.byte	0x03, 0x1b
        /*007e*/ 	.short	0x00ff


	//----- nvinfo : EIATTR_EXIT_INSTR_OFFSETS
	.align		4
        /*0080*/ 	.byte	0x04, 0x1c
        /*0082*/ 	.short	(.L_27 - .L_26)


	//   ....[0]....
.L_26:
        /*0084*/ 	.word	0x000003d0


	//----- nvinfo : EIATTR_REQNTID
	.align		4
.L_27:
        /*0088*/ 	.byte	0x04, 0x10
        /*008a*/ 	.short	(.L_29 - .L_28)
.L_28:
        /*008c*/ 	.word	0x00000100
        /*0090*/ 	.word	0x00000001
        /*0094*/ 	.word	0x00000001


	//----- nvinfo : EIATTR_CBANK_PARAM_SIZE
	.align		4
.L_29:
        /*0098*/ 	.byte	0x03, 0x19
        /*009a*/ 	.short	0x0034


	//----- nvinfo : EIATTR_PARAM_CBANK
	.align		4
        /*009c*/ 	.byte	0x04, 0x0a
        /*009e*/ 	.short	(.L_31 - .L_30)
	.align		4
.L_30:
        /*00a0*/ 	.word	index@(.nv.constant0.triton_poi_fused__native_batch_norm_legit_no_training_relu_6)
        /*00a4*/ 	.short	0x0210
        /*00a6*/ 	.short	0x0034


	//----- nvinfo : EIATTR_SW_WAR
	.align		4
.L_31:
        /*00a8*/ 	.byte	0x04, 0x36
        /*00aa*/ 	.short	(.L_33 - .L_32)
.L_32:
        /*00ac*/ 	.word	0x00000008
.L_33:


//--------------------- .nv.callgraph             --------------------------
	.section	.nv.callgraph,"",@"SHT_CUDA_CALLGRAPH"
	.align	4
	.sectionentsize	8
	.align		4
        /*0000*/ 	.word	0x00000000
	.align		4
        /*0004*/ 	.word	0xffffffff
	.align		4
        /*0008*/ 	.word	0x00000000
	.align		4
        /*000c*/ 	.word	0xfffffffe
	.align		4
        /*0010*/ 	.word	0x00000000
	.align		4
        /*0014*/ 	.word	0xfffffffd
	.align		4
        /*0018*/ 	.word	0x00000000
	.align		4
        /*001c*/ 	.word	0xfffffffc


//--------------------- .nv.constant4             --------------------------
	.section	.nv.constant4,"a",@progbits
	.align	8
	.align		8
.nv.constant4:
        /*0000*/ 	.dword	_$_str
	.align		8
        /*0008*/ 	.dword	_$_str_$_2


//--------------------- .text.triton_poi_fused__native_batch_norm_legit_no_training_relu_6 --------------------------
	.section	.text.triton_poi_fused__native_batch_norm_legit_no_training_relu_6,"ax",@progbits
	.align	128
        .global         triton_poi_fused__native_batch_norm_legit_no_training_relu_6
        .type           triton_poi_fused__native_batch_norm_legit_no_training_relu_6,@function
        .size           triton_poi_fused__native_batch_norm_legit_no_training_relu_6,(.L_x_1 - triton_poi_fused__native_batch_norm_legit_no_training_relu_6)
        .other          triton_poi_fused__native_batch_norm_legit_no_training_relu_6,@"STO_CUDA_ENTRY STV_DEFAULT"
triton_poi_fused__native_batch_norm_legit_no_training_relu_6:
.text.triton_poi_fused__native_batch_norm_legit_no_training_relu_6:
[----:B------:R-:W-:Y:S01]  /*0000*/  LDC R1, c[0x0][0x28] ;  /* 0x00000a00ff017b82 */ /* 0x000fe20000000800 */
[----:B------:R-:W1:Y:S07]  /*0010*/  S2R R0, SR_TID.X ;  /* 0x0000000000007919 */ /* 0x000e6e0000002100 */
[----:B------:R-:W2:Y:S01]  /*0020*/  LDC.64 R2, c[0x0][0x220] ;  /* 0x00008800ff027b82 */ /* 0x000ea20000000a00 */
[----:B------:R-:W-:Y:S01]  /*0030*/  ULDC.64 UR4, c[0x0][0x208] ;  /* 0x0000820000047ab9 */ /* 0x000fe20000000a00 */
[----:B------:R-:W3:Y:S06]  /*0040*/  S2R R7, SR_CTAID.X ;  /* 0x0000000000077919 */ /* 0x000eec0000002500 */
[----:B------:R-:W4:Y:S08]  /*0050*/  LDC.64 R8, c[0x0][0x228] ;  /* 0x00008a00ff087b82 */ /* 0x000f300000000a00 */
[----:B------:R-:W5:Y:S01]  /*0060*/  LDC.64 R10, c[0x0][0x230] ;  /* 0x00008c00ff0a7b82 */ /* 0x000f620000000a00 */
[----:B-1----:R-:W-:-:S02]  /*0070*/  SHF.L.U32 R0, R0, 0x1, RZ ;  /* 0x0000000100007819 */ /* 0x002fc400000006ff */
[----:B---3--:R-:W-:Y:S02]  /*0080*/  SHF.R.S32.HI R5, RZ, 0x16, R7 ;  /* 0x00000016ff057819 */ /* 0x008fe40000011407 */
[----:B------:R-:W-:Y:S02]  /*0090*/  LOP3.LUT R0, R0, 0x1fe, RZ, 0xc0, !PT ;  /* 0x000001fe00007812 */ /* 0x000fe400078ec0ff */
[----:B------:R-:W-:Y:S02]  /*00a0*/  SGXT R5, R5, 0x1 ;  /* 0x000000010505781a */ /* 0x000fe40000000200 */
[----:B------:R-:W-:Y:S02]  /*00b0*/  LEA R0, R7, R0, 0x9 ;  /* 0x0000000007007211 */ /* 0x000fe400078e48ff */
[----:B------:R-:W1:Y:S02]  /*00c0*/  LDC.64 R6, c[0x0][0x218] ;  /* 0x00008600ff067b82 */ /* 0x000e640000000a00 */
[----:B------:R-:W-:-:S04]  /*00d0*/  LEA.HI R5, R5, R0, RZ, 0x8 ;  /* 0x0000000005057211 */ /* 0x000fc800078f40ff */
[----:B------:R-:W-:-:S04]  /*00e0*/  LOP3.LUT R5, R5, 0xffffff00, RZ, 0xc0, !PT ;  /* 0xffffff0005057812 */ /* 0x000fc800078ec0ff */
[----:B------:R-:W-:Y:S02]  /*00f0*/  IADD3 R13, R0, -R5, RZ ;  /* 0x80000005000d7210 */ /* 0x000fe40007ffe0ff */
[----:B------:R-:W3:Y:S03]  /*0100*/  LDC.64 R4, c[0x0][0x210] ;  /* 0x00008400ff047b82 */ /* 0x000ee60000000a00 */
[----:B--2---:R-:W-:-:S06]  /*0110*/  IMAD.WIDE R2, R13, 0x4, R2 ;  /* 0x000000040d027825 */ /* 0x004fcc00078e0202 */
[----:B------:R-:W2:Y:S01]  /*0120*/  LDG.E.EL.64 R2, desc[UR4][R2.64] ;  /* 0x0000000402027981 */ /* 0x000ea2000c2e1b00 */
[----:B-1----:R-:W-:-:S04]  /*0130*/  IMAD.WIDE R6, R13, 0x4, R6 ;  /* 0x000000040d067825 */ /* 0x002fc800078e0206 */
[C---:B----4-:R-:W-:Y:S02]  /*0140*/  IMAD.WIDE R8, R13.reuse, 0x4, R8 ;  /* 0x000000040d087825 */ /* 0x050fe400078e0208 */
[----:B------:R-:W4:Y:S02]  /*0150*/  LDG.E.EL.64 R6, desc[UR4][R6.64] ;  /* 0x0000000406067981 */ /* 0x000f24000c2e1b00 */
[----:B-----5:R-:W-:Y:S02]  /*0160*/  IMAD.WIDE R10, R13, 0x4, R10 ;  /* 0x000000040d0a7825 */ /* 0x020fe400078e020a */
[----:B------:R-:W5:Y:S02]  /*0170*/  LDG.E.EL.64 R8, desc[UR4][R8.64] ;  /* 0x0000000408087981 */ /* 0x000f64000c2e1b00 */
[----:B---3--:R-:W-:Y:S02]  /*0180*/  IMAD.WIDE R4, R0, 0x4, R4 ;  /* 0x0000000400047825 */ /* 0x008fe400078e0204 */
[----:B------:R-:W5:Y:S04]  /*0190*/  LDG.E.EL.64 R10, desc[UR4][R10.64] ;  /* 0x000000040a0a7981 */ /* 0x000f68000c2e1b00 */
[----:B------:R-:W4:Y:S01]  /*01a0*/  LDG.E.64 R4, desc[UR4][R4.64] ;  /* 0x0000000404047981 */ /* 0x000f22000c1e1b00 */
[----:B------:R-:W-:Y:S01]  /*01b0*/  HFMA2.MMA R14, -RZ, RZ, 1.625, 0 ;  /* 0x3e800000ff0e7435 */ /* 0x000fe200000001ff */
[----:B--2---:R-:W-:Y:S01]  /*01c0*/  FADD R2, R2, 9.9999997473787516356e-06 ;  /* 0x3727c5ac02027421 */ /* 0x004fe20000000000 */
[----:B------:R-:W-:-:S03]  /*01d0*/  FADD R3, R3, 9.9999997473787516356e-06 ;  /* 0x3727c5ac03037421 */ /* 0x000fc60000000000 */
[----:B------:R-:W1:Y:S08]  /*01e0*/  MUFU.SQRT R12, R2 ;  /* 0x00000002000c7308 */ /* 0x000e700000002000 */
[----:B------:R2:W3:Y:S01]  /*01f0*/  MUFU.SQRT R13, R3 ;  /* 0x00000003000d7308 */ /* 0x0004e20000002000 */
[C---:B-1----:R-:W-:Y:S02]  /*0200*/  FSETP.GT.AND P0, PT, R12.reuse, 8.50705917302346158658e+37, PT ;  /* 0x7e8000000c00780b */ /* 0x042fe40003f04000 */
[----:B------:R-:W-:Y:S01]  /*0210*/  FSETP.GEU.AND P2, PT, R12, 1.175494350822287508e-38, PT ;  /* 0x008000000c00780b */ /* 0x000fe20003f4e000 */
[----:B--2---:R-:W1:Y:S01]  /*0220*/  LDC.64 R2, c[0x0][0x238] ;  /* 0x00008e00ff027b82 */ /* 0x004e620000000a00 */
[----:B---3--:R-:W-:-:S02]  /*0230*/  FSETP.GT.AND P1, PT, R13, 8.50705917302346158658e+37, PT ;  /* 0x7e8000000d00780b */ /* 0x008fc40003f24000 */
[----:B------:R-:W-:-:S07]  /*0240*/  FSETP.GEU.AND P3, PT, R13, 1.175494350822287508e-38, PT ;  /* 0x008000000d00780b */ /* 0x000fce0003f6e000 */
[----:B------:R-:W-:-:S04]  /*0250*/  @P0 FMUL R12, R12, 0.25 ;  /* 0x3e8000000c0c0820 */ /* 0x000fc80000400000 */
[----:B------:R-:W-:Y:S01]  /*0260*/  @!P2 FMUL R12, R12, 16777216 ;  /* 0x4b8000000c0ca820 */ /* 0x000fe20000400000 */
[----:B------:R-:W-:-:S04]  /*0270*/  @P1 FMUL R13, R13, 0.25 ;  /* 0x3e8000000d0d1820 */ /* 0x000fc80000400000 */
[----:B------:R-:W-:Y:S01]  /*0280*/  @!P3 FMUL R13, R13, 16777216 ;  /* 0x4b8000000d0db820 */ /* 0x000fe20000400000 */
[----:B------:R-:W2:Y:S01]  /*0290*/  MUFU.RCP R12, R12 ;  /* 0x0000000c000c7308 */ /* 0x000ea20000001000 */
[----:B------:R-:W-:-:S07]  /*02a0*/  FSEL R15, R14, 1, P0 ;  /* 0x3f8000000e0f7808 */ /* 0x000fce0000000000 */
[----:B------:R-:W3:Y:S01]  /*02b0*/  MUFU.RCP R13, R13 ;  /* 0x0000000d000d7308 */ /* 0x000ee20000001000 */
[----:B------:R-:W-:Y:S01]  /*02c0*/  FSEL R14, R14, 1, P1 ;  /* 0x3f8000000e0e7808 */ /* 0x000fe20000800000 */
[----:B------:R-:W-:-:S04]  /*02d0*/  @!P2 FMUL R15, R15, 16777216 ;  /* 0x4b8000000f0fa820 */ /* 0x000fc80000400000 */
[----:B------:R-:W-:Y:S01]  /*02e0*/  @!P3 FMUL R14, R14, 16777216 ;  /* 0x4b8000000e0eb820 */ /* 0x000fe20000400000 */
[----:B----4-:R-:W-:Y:S01]  /*02f0*/  FADD R5, R5, -R7 ;  /* 0x8000000705057221 */ /* 0x010fe20000000000 */
[----:B------:R-:W-:Y:S01]  /*0300*/  FADD R4, R4, -R6 ;  /* 0x8000000604047221 */ /* 0x000fe20000000000 */
[----:B--2---:R-:W-:Y:S01]  /*0310*/  FMUL R15, R12, R15 ;  /* 0x0000000f0c0f7220 */ /* 0x004fe20000400000 */
[----:B---3--:R-:W-:-:S03]  /*0320*/  FMUL R14, R13, R14 ;  /* 0x0000000e0d0e7220 */ /* 0x008fc60000400000 */
[----:B------:R-:W-:Y:S01]  /*0330*/  FMUL R15, R4, R15 ;  /* 0x0000000f040f7220 */ /* 0x000fe20000400000 */
[----:B------:R-:W-:-:S03]  /*0340*/  FMUL R14, R5, R14 ;  /* 0x0000000e050e7220 */ /* 0x000fc60000400000 */
[----:B-----5:R-:W-:Y:S01]  /*0350*/  FFMA R8, R8, R15, R10 ;  /* 0x0000000f08087223 */ /* 0x020fe2000000000a */
[----:B------:R-:W-:-:S04]  /*0360*/  FFMA R9, R9, R14, R11 ;  /* 0x0000000e09097223 */ /* 0x000fc8000000000b */
[----:B------:R-:W-:Y:S02]  /*0370*/  FSETP.GEU.AND P0, PT, R8, RZ, PT ;  /* 0x000000ff0800720b */ /* 0x000fe40003f0e000 */
[C---:B------:R-:W-:Y:S01]  /*0380*/  FSETP.GEU.AND P1, PT, R9.reuse, RZ, PT ;  /* 0x000000ff0900720b */ /* 0x040fe20003f2e000 */
[----:B-1----:R-:W-:Y:S01]  /*0390*/  IMAD.WIDE R2, R0, 0x4, R2 ;  /* 0x0000000400027825 */ /* 0x002fe200078e0202 */
[----:B------:R-:W-:Y:S02]  /*03a0*/  FSEL R8, R8, RZ, P0 ;  /* 0x000000ff08087208 */ /* 0x000fe40000000000 */
[----:B------:R-:W-:-:S05]  /*03b0*/  FSEL R9, R9, RZ, P1 ;  /* 0x000000ff09097208 */ /* 0x000fca0000800000 */
[----:B------:R-:W-:Y:S01]  /*03c0*/  STG.E.64 desc[UR4][R2.64], R8 ;  /* 0x0000000802007986 */ /* 0x000fe2000c101b04 */
[----:B------:R-:W-:Y:S05]  /*03d0*/  EXIT ;  /* 0x000000000000794d */ /* 0x000fea0003800000 */
.L_x_0:
[----:B------:R-:W-:-:S00]  /*03e0*/  BRA `(.L_x_0) ;  /* 0xfffffffc00fc7947 */ /* 0x000fc0000383ffff */
[----:B------:R-:W-:-:S00]  /*03f0*/  NOP ;  /* 0x0000000000007918 */ /* 0x000fc00000000000 */
        /* <DEDUP_REMOVED lines=8> */
.L_x_1:


//--------------------- .nv.global.init           --------------------------
	.section	.nv.global.init,"aw",@progbits
.nv.global.init:
	.type		_$_str,@object
	.size		_$_str,(_$_str_$_2 - _$_str)
_$_str:
        /*0000*/ 	.byte	0x5f, 0x5f, 0x43, 0x55, 0x44, 0x41, 0x5f, 0x46, 0x54, 0x5a, 0x00
	.type		_$_str_$_2,@object
	.size		_$_str_$_2,(.L_1 - _$_str_$_2)
_$_str_$_2:
        /*000b*/ 	.byte	0x5f, 0x5f, 0x43, 0x55, 0x44, 0x41, 0x5f, 0x50, 0x52, 0x45, 0x43, 0x5f, 0x53, 0x51, 0x52, 0x54
        /*001b*/ 	.byte	0x00
.L_1:


//--------------------- .nv.constant0.triton_poi_fused__native_batch_norm_legit_no_training_relu_6 --------------------------
	.section	.nv.constant0.triton_poi_fused__native_batch_norm_legit_no_training_relu_6,"a",@progbits
	.sectionflags	@""
	.align	4
.nv.constant0.triton_poi_fused__native_batch_norm_legit_no_training_relu_6:
	.zero		580
